//
// Generated by NVIDIA NVVM Compiler
//
// Compiler Build ID: CL-36424714
// Cuda compilation tools, release 13.0, V13.0.88
// Based on NVVM 20.0.0
//

.version 9.0
.target sm_100
.address_size 64

	// .globl	abs_Boolean

.visible .entry abs_Boolean(
	.param .u64 .ptr .align 1 abs_Boolean_param_0,
	.param .u64 .ptr .align 1 abs_Boolean_param_1,
	.param .u32 abs_Boolean_param_2
)
{
	.reg .pred 	%p<2>;
	.reg .b16 	%rs<2>;
	.reg .b32 	%r<6>;
	.reg .b64 	%rd<8>;

	ld.param.u64 	%rd1, [abs_Boolean_param_0];
	ld.param.u64 	%rd2, [abs_Boolean_param_1];
	ld.param.u32 	%r2, [abs_Boolean_param_2];
	mov.u32 	%r3, %ctaid.x;
	mov.u32 	%r4, %tid.x;
	mov.u32 	%r5, %ntid.x;
	mad.lo.s32 	%r1, %r3, %r5, %r4;
	setp.ge.s32 	%p1, %r1, %r2;
	@%p1 bra 	$L__BB0_2;
	cvta.to.global.u64 	%rd3, %rd1;
	cvta.to.global.u64 	%rd4, %rd2;
	cvt.s64.s32 	%rd5, %r1;
	add.s64 	%rd6, %rd3, %rd5;
	ld.global.u8 	%rs1, [%rd6];
	add.s64 	%rd7, %rd4, %rd5;
	st.global.u8 	[%rd7], %rs1;
$L__BB0_2:
	ret;

}
	// .globl	abs_Char
.visible .entry abs_Char(
	.param .u64 .ptr .align 1 abs_Char_param_0,
	.param .u64 .ptr .align 1 abs_Char_param_1,
	.param .u32 abs_Char_param_2
)
{
	.reg .pred 	%p<2>;
	.reg .b16 	%rs<2>;
	.reg .b32 	%r<6>;
	.reg .b64 	%rd<8>;

	ld.param.u64 	%rd1, [abs_Char_param_0];
	ld.param.u64 	%rd2, [abs_Char_param_1];
	ld.param.u32 	%r2, [abs_Char_param_2];
	mov.u32 	%r3, %ctaid.x;
	mov.u32 	%r4, %tid.x;
	mov.u32 	%r5, %ntid.x;
	mad.lo.s32 	%r1, %r3, %r5, %r4;
	setp.ge.s32 	%p1, %r1, %r2;
	@%p1 bra 	$L__BB1_2;
	cvta.to.global.u64 	%rd3, %rd1;
	cvta.to.global.u64 	%rd4, %rd2;
	mul.wide.s32 	%rd5, %r1, 2;
	add.s64 	%rd6, %rd3, %rd5;
	ld.global.u16 	%rs1, [%rd6];
	add.s64 	%rd7, %rd4, %rd5;
	st.global.u16 	[%rd7], %rs1;
$L__BB1_2:
	ret;

}
	// .globl	abs_Double
.visible .entry abs_Double(
	.param .u64 .ptr .align 1 abs_Double_param_0,
	.param .u64 .ptr .align 1 abs_Double_param_1,
	.param .u32 abs_Double_param_2
)
{
	.reg .pred 	%p<2>;
	.reg .b32 	%r<6>;
	.reg .b64 	%rd<8>;
	.reg .b64 	%fd<3>;

	ld.param.u64 	%rd1, [abs_Double_param_0];
	ld.param.u64 	%rd2, [abs_Double_param_1];
	ld.param.u32 	%r2, [abs_Double_param_2];
	mov.u32 	%r3, %ctaid.x;
	mov.u32 	%r4, %tid.x;
	mov.u32 	%r5, %ntid.x;
	mad.lo.s32 	%r1, %r3, %r5, %r4;
	setp.ge.s32 	%p1, %r1, %r2;
	@%p1 bra 	$L__BB2_2;
	cvta.to.global.u64 	%rd3, %rd1;
	cvta.to.global.u64 	%rd4, %rd2;
	mul.wide.s32 	%rd5, %r1, 8;
	add.s64 	%rd6, %rd3, %rd5;
	ld.global.f64 	%fd1, [%rd6];
	abs.f64 	%fd2, %fd1;
	add.s64 	%rd7, %rd4, %rd5;
	st.global.f64 	[%rd7], %fd2;
$L__BB2_2:
	ret;

}
	// .globl	max_Float
.visible .entry max_Float(
	.param .u64 .ptr .align 1 max_Float_param_0,
	.param .u64 .ptr .align 1 max_Float_param_1,
	.param .u64 .ptr .align 1 max_Float_param_2,
	.param .u32 max_Float_param_3
)
{
	.reg .pred 	%p<2>;
	.reg .b32 	%r<6>;
	.reg .b32 	%f<4>;
	.reg .b64 	%rd<11>;

	ld.param.u64 	%rd1, [max_Float_param_0];
	ld.param.u64 	%rd2, [max_Float_param_1];
	ld.param.u64 	%rd3, [max_Float_param_2];
	ld.param.u32 	%r2, [max_Float_param_3];
	mov.u32 	%r3, %ctaid.x;
	mov.u32 	%r4, %tid.x;
	mov.u32 	%r5, %ntid.x;
	mad.lo.s32 	%r1, %r3, %r5, %r4;
	setp.ge.s32 	%p1, %r1, %r2;
	@%p1 bra 	$L__BB3_2;
	cvta.to.global.u64 	%rd4, %rd1;
	cvta.to.global.u64 	%rd5, %rd2;
	cvta.to.global.u64 	%rd6, %rd3;
	mul.wide.s32 	%rd7, %r1, 4;
	add.s64 	%rd8, %rd4, %rd7;
	ld.global.f32 	%f1, [%rd8];
	add.s64 	%rd9, %rd5, %rd7;
	ld.global.f32 	%f2, [%rd9];
	max.f32 	%f3, %f1, %f2;
	add.s64 	%rd10, %rd6, %rd7;
	st.global.f32 	[%rd10], %f3;
$L__BB3_2:
	ret;

}
	// .globl	max_Double
.visible .entry max_Double(
	.param .u64 .ptr .align 1 max_Double_param_0,
	.param .u64 .ptr .align 1 max_Double_param_1,
	.param .u64 .ptr .align 1 max_Double_param_2,
	.param .u32 max_Double_param_3
)
{
	.reg .pred 	%p<2>;
	.reg .b32 	%r<6>;
	.reg .b64 	%rd<11>;
	.reg .b64 	%fd<4>;

	ld.param.u64 	%rd1, [max_Double_param_0];
	ld.param.u64 	%rd2, [max_Double_param_1];
	ld.param.u64 	%rd3, [max_Double_param_2];
	ld.param.u32 	%r2, [max_Double_param_3];
	mov.u32 	%r3, %ctaid.x;
	mov.u32 	%r4, %tid.x;
	mov.u32 	%r5, %ntid.x;
	mad.lo.s32 	%r1, %r3, %r5, %r4;
	setp.ge.s32 	%p1, %r1, %r2;
	@%p1 bra 	$L__BB4_2;
	cvta.to.global.u64 	%rd4, %rd1;
	cvta.to.global.u64 	%rd5, %rd2;
	cvta.to.global.u64 	%rd6, %rd3;
	mul.wide.s32 	%rd7, %r1, 8;
	add.s64 	%rd8, %rd4, %rd7;
	ld.global.f64 	%fd1, [%rd8];
	add.s64 	%rd9, %rd5, %rd7;
	ld.global.f64 	%fd2, [%rd9];
	max.f64 	%fd3, %fd1, %fd2;
	add.s64 	%rd10, %rd6, %rd7;
	st.global.f64 	[%rd10], %fd3;
$L__BB4_2:
	ret;

}
	// .globl	min_Float
.visible .entry min_Float(
	.param .u64 .ptr .align 1 min_Float_param_0,
	.param .u64 .ptr .align 1 min_Float_param_1,
	.param .u64 .ptr .align 1 min_Float_param_2,
	.param .u32 min_Float_param_3
)
{
	.reg .pred 	%p<2>;
	.reg .b32 	%r<6>;
	.reg .b32 	%f<4>;
	.reg .b64 	%rd<11>;

	ld.param.u64 	%rd1, [min_Float_param_0];
	ld.param.u64 	%rd2, [min_Float_param_1];
	ld.param.u64 	%rd3, [min_Float_param_2];
	ld.param.u32 	%r2, [min_Float_param_3];
	mov.u32 	%r3, %ctaid.x;
	mov.u32 	%r4, %tid.x;
	mov.u32 	%r5, %ntid.x;
	mad.lo.s32 	%r1, %r3, %r5, %r4;
	setp.ge.s32 	%p1, %r1, %r2;
	@%p1 bra 	$L__BB5_2;
	cvta.to.global.u64 	%rd4, %rd1;
	cvta.to.global.u64 	%rd5, %rd2;
	cvta.to.global.u64 	%rd6, %rd3;
	mul.wide.s32 	%rd7, %r1, 4;
	add.s64 	%rd8, %rd4, %rd7;
	ld.global.f32 	%f1, [%rd8];
	add.s64 	%rd9, %rd5, %rd7;
	ld.global.f32 	%f2, [%rd9];
	min.f32 	%f3, %f1, %f2;
	add.s64 	%rd10, %rd6, %rd7;
	st.global.f32 	[%rd10], %f3;
$L__BB5_2:
	ret;

}
	// .globl	min_Double
.visible .entry min_Double(
	.param .u64 .ptr .align 1 min_Double_param_0,
	.param .u64 .ptr .align 1 min_Double_param_1,
	.param .u64 .ptr .align 1 min_Double_param_2,
	.param .u32 min_Double_param_3
)
{
	.reg .pred 	%p<2>;
	.reg .b32 	%r<6>;
	.reg .b64 	%rd<11>;
	.reg .b64 	%fd<4>;

	ld.param.u64 	%rd1, [min_Double_param_0];
	ld.param.u64 	%rd2, [min_Double_param_1];
	ld.param.u64 	%rd3, [min_Double_param_2];
	ld.param.u32 	%r2, [min_Double_param_3];
	mov.u32 	%r3, %ctaid.x;
	mov.u32 	%r4, %tid.x;
	mov.u32 	%r5, %ntid.x;
	mad.lo.s32 	%r1, %r3, %r5, %r4;
	setp.ge.s32 	%p1, %r1, %r2;
	@%p1 bra 	$L__BB6_2;
	cvta.to.global.u64 	%rd4, %rd1;
	cvta.to.global.u64 	%rd5, %rd2;
	cvta.to.global.u64 	%rd6, %rd3;
	mul.wide.s32 	%rd7, %r1, 8;
	add.s64 	%rd8, %rd4, %rd7;
	ld.global.f64 	%fd1, [%rd8];
	add.s64 	%rd9, %rd5, %rd7;
	ld.global.f64 	%fd2, [%rd9];
	min.f64 	%fd3, %fd1, %fd2;
	add.s64 	%rd10, %rd6, %rd7;
	st.global.f64 	[%rd10], %fd3;
$L__BB6_2:
	ret;

}
	// .globl	round_f
.visible .entry round_f(
	.param .u64 .ptr .align 1 round_f_param_0,
	.param .u64 .ptr .align 1 round_f_param_1,
	.param .u32 round_f_param_2
)
{
	.reg .pred 	%p<2>;
	.reg .b32 	%r<7>;
	.reg .b32 	%f<6>;
	.reg .b64 	%rd<8>;

	ld.param.u64 	%rd1, [round_f_param_0];
	ld.param.u64 	%rd2, [round_f_param_1];
	ld.param.u32 	%r2, [round_f_param_2];
	mov.u32 	%r3, %ctaid.x;
	mov.u32 	%r4, %tid.x;
	mov.u32 	%r5, %ntid.x;
	mad.lo.s32 	%r1, %r3, %r5, %r4;
	setp.ge.s32 	%p1, %r1, %r2;
	@%p1 bra 	$L__BB7_2;
	cvta.to.global.u64 	%rd3, %rd1;
	cvta.to.global.u64 	%rd4, %rd2;
	mul.wide.s32 	%rd5, %r1, 4;
	add.s64 	%rd6, %rd3, %rd5;
	ld.global.f32 	%f1, [%rd6];
	mov.f32 	%f2, 0f3F000000;
	copysign.f32 	%f3, %f1, %f2;
	add.rz.f32 	%f4, %f1, %f3;
	cvt.rzi.f32.f32 	%f5, %f4;
	cvt.rzi.s32.f32 	%r6, %f5;
	add.s64 	%rd7, %rd4, %rd5;
	st.global.u32 	[%rd7], %r6;
$L__BB7_2:
	ret;

}
	// .globl	round_d
.visible .entry round_d(
	.param .u64 .ptr .align 1 round_d_param_0,
	.param .u64 .ptr .align 1 round_d_param_1,
	.param .u32 round_d_param_2
)
{
	.reg .pred 	%p<2>;
	.reg .b32 	%r<6>;
	.reg .b64 	%rd<9>;
	.reg .b64 	%fd<6>;

	ld.param.u64 	%rd1, [round_d_param_0];
	ld.param.u64 	%rd2, [round_d_param_1];
	ld.param.u32 	%r2, [round_d_param_2];
	mov.u32 	%r3, %ctaid.x;
	mov.u32 	%r4, %tid.x;
	mov.u32 	%r5, %ntid.x;
	mad.lo.s32 	%r1, %r3, %r5, %r4;
	setp.ge.s32 	%p1, %r1, %r2;
	@%p1 bra 	$L__BB8_2;
	cvta.to.global.u64 	%rd3, %rd1;
	cvta.to.global.u64 	%rd4, %rd2;
	mul.wide.s32 	%rd5, %r1, 8;
	add.s64 	%rd6, %rd3, %rd5;
	ld.global.f64 	%fd1, [%rd6];
	mov.f64 	%fd2, 0d3FE0000000000000;
	copysign.f64 	%fd3, %fd1, %fd2;
	add.rz.f64 	%fd4, %fd1, %fd3;
	cvt.rzi.f64.f64 	%fd5, %fd4;
	cvt.rzi.s64.f64 	%rd7, %fd5;
	add.s64 	%rd8, %rd4, %rd5;
	st.global.u64 	[%rd8], %rd7;
$L__BB8_2:
	ret;

}


// ===== COMPILED SASS (sm_100) =====

	.target	sm_100

	.elftype	@"ET_EXEC"


//--------------------- .note.nv.tkinfo           --------------------------
	.section	.note.nv.tkinfo,"",@"SHT_NOTE"
	.sectionflags	@"SHF_NOTE_NV_TKINFO"
	.tkinfo
        /*0018*/ 	.word	0x00000002
        /*0030*/ 	.string	""
        /*0030*/ 	.string	"ptxas"
        /*0030*/ 	.string	"Cuda compilation tools, release 13.0, V13.0.88"
        /*0030*/ 	.string	"Build cuda_13.0.r13.0/compiler.36424714_0"
        /*0030*/ 	.string	"-arch sm_100 -m 64 "



//--------------------- .note.nv.cuinfo           --------------------------
	.section	.note.nv.cuinfo,"",@"SHT_NOTE"
	.sectionflags	@"SHF_NOTE_NV_CUINFO"
        /*0018*/ 	.short	0x0002
        /*001a*/ 	.short	0x0064
        /*001c*/ 	.short	0x0082
	.zero		2


//--------------------- .nv.info                  --------------------------
	.section	.nv.info,"",@"SHT_CUDA_INFO"
	.align	4


	//----- nvinfo : EIATTR_REGCOUNT
	.align		4
        /*0000*/ 	.byte	0x04, 0x2f
        /*0002*/ 	.short	(.L_1 - .L_0)
	.align		4
.L_0:
        /*0004*/ 	.word	index@(abs_Boolean)
        /*0008*/ 	.word	0x00000008


	//----- nvinfo : EIATTR_FRAME_SIZE
	.align		4
.L_1:
        /*000c*/ 	.byte	0x04, 0x11
        /*000e*/ 	.short	(.L_3 - .L_2)
	.align		4
.L_2:
        /*0010*/ 	.word	index@(abs_Boolean)
        /*0014*/ 	.word	0x00000000


	//----- nvinfo : EIATTR_REGCOUNT
	.align		4
.L_3:
        /*0018*/ 	.byte	0x04, 0x2f
        /*001a*/ 	.short	(.L_5 - .L_4)
	.align		4
.L_4:
        /*001c*/ 	.word	index@(abs_Char)
        /*0020*/ 	.word	0x0000000a


	//----- nvinfo : EIATTR_FRAME_SIZE
	.align		4
.L_5:
        /*0024*/ 	.byte	0x04, 0x11
        /*0026*/ 	.short	(.L_7 - .L_6)
	.align		4
.L_6:
        /*0028*/ 	.word	index@(abs_Char)
        /*002c*/ 	.word	0x00000000


	//----- nvinfo : EIATTR_REGCOUNT
	.align		4
.L_7:
        /*0030*/ 	.byte	0x04, 0x2f
        /*0032*/ 	.short	(.L_9 - .L_8)
	.align		4
.L_8:
        /*0034*/ 	.word	index@(abs_Double)
        /*0038*/ 	.word	0x0000000c


	//----- nvinfo : EIATTR_FRAME_SIZE
	.align		4
.L_9:
        /*003c*/ 	.byte	0x04, 0x11
        /*003e*/ 	.short	(.L_11 - .L_10)
	.align		4
.L_10:
        /*0040*/ 	.word	index@(abs_Double)
        /*0044*/ 	.word	0x00000000


	//----- nvinfo : EIATTR_REGCOUNT
	.align		4
.L_11:
        /*0048*/ 	.byte	0x04, 0x2f
        /*004a*/ 	.short	(.L_13 - .L_12)
	.align		4
.L_12:
        /*004c*/ 	.word	index@(max_Float)
        /*0050*/ 	.word	0x0000000c


	//----- nvinfo : EIATTR_FRAME_SIZE
	.align		4
.L_13:
        /*0054*/ 	.byte	0x04, 0x11
        /*0056*/ 	.short	(.L_15 - .L_14)
	.align		4
.L_14:
        /*0058*/ 	.word	index@(max_Float)
        /*005c*/ 	.word	0x00000000


	//----- nvinfo : EIATTR_REGCOUNT
	.align		4
.L_15:
        /*0060*/ 	.byte	0x04, 0x2f
        /*0062*/ 	.short	(.L_17 - .L_16)
	.align		4
.L_16:
        /*0064*/ 	.word	index@(max_Double)
        /*0068*/ 	.word	0x00000012


	//----- nvinfo : EIATTR_FRAME_SIZE
	.align		4
.L_17:
        /*006c*/ 	.byte	0x04, 0x11
        /*006e*/ 	.short	(.L_19 - .L_18)
	.align		4
.L_18:
        /*0070*/ 	.word	index@(max_Double)
        /*0074*/ 	.word	0x00000000


	//----- nvinfo : EIATTR_REGCOUNT
	.align		4
.L_19:
        /*0078*/ 	.byte	0x04, 0x2f
        /*007a*/ 	.short	(.L_21 - .L_20)
	.align		4
.L_20:
        /*007c*/ 	.word	index@(min_Float)
        /*0080*/ 	.word	0x0000000c


	//----- nvinfo : EIATTR_FRAME_SIZE
	.align		4
.L_21:
        /*0084*/ 	.byte	0x04, 0x11
        /*0086*/ 	.short	(.L_23 - .L_22)
	.align		4
.L_22:
        /*0088*/ 	.word	index@(min_Float)
        /*008c*/ 	.word	0x00000000


	//----- nvinfo : EIATTR_REGCOUNT
	.align		4
.L_23:
        /*0090*/ 	.byte	0x04, 0x2f
        /*0092*/ 	.short	(.L_25 - .L_24)
	.align		4
.L_24:
        /*0094*/ 	.word	index@(min_Double)
        /*0098*/ 	.word	0x00000012


	//----- nvinfo : EIATTR_FRAME_SIZE
	.align		4
.L_25:
        /*009c*/ 	.byte	0x04, 0x11
        /*009e*/ 	.short	(.L_27 - .L_26)
	.align		4
.L_26:
        /*00a0*/ 	.word	index@(min_Double)
        /*00a4*/ 	.word	0x00000000


	//----- nvinfo : EIATTR_REGCOUNT
	.align		4
.L_27:
        /*00a8*/ 	.byte	0x04, 0x2f
        /*00aa*/ 	.short	(.L_29 - .L_28)
	.align		4
.L_28:
        /*00ac*/ 	.word	index@(round_f)
        /*00b0*/ 	.word	0x0000000c


	//----- nvinfo : EIATTR_FRAME_SIZE
	.align		4
.L_29:
        /*00b4*/ 	.byte	0x04, 0x11
        /*00b6*/ 	.short	(.L_31 - .L_30)
	.align		4
.L_30:
        /*00b8*/ 	.word	index@(round_f)
        /*00bc*/ 	.word	0x00000000


	//----- nvinfo : EIATTR_REGCOUNT
	.align		4
.L_31:
        /*00c0*/ 	.byte	0x04, 0x2f
        /*00c2*/ 	.short	(.L_33 - .L_32)
	.align		4
.L_32:
        /*00c4*/ 	.word	index@(round_d)
        /*00c8*/ 	.word	0x0000000c


	//----- nvinfo : EIATTR_FRAME_SIZE
	.align		4
.L_33:
        /*00cc*/ 	.byte	0x04, 0x11
        /*00ce*/ 	.short	(.L_35 - .L_34)
	.align		4
.L_34:
        /*00d0*/ 	.word	index@(round_d)
        /*00d4*/ 	.word	0x00000000


	//----- nvinfo : EIATTR_MIN_STACK_SIZE
	.align		4
.L_35:
        /*00d8*/ 	.byte	0x04, 0x12
        /*00da*/ 	.short	(.L_37 - .L_36)
	.align		4
.L_36:
        /*00dc*/ 	.word	index@(round_d)
        /*00e0*/ 	.word	0x00000000


	//----- nvinfo : EIATTR_MIN_STACK_SIZE
	.align		4
.L_37:
        /*00e4*/ 	.byte	0x04, 0x12
        /*00e6*/ 	.short	(.L_39 - .L_38)
	.align		4
.L_38:
        /*00e8*/ 	.word	index@(round_f)
        /*00ec*/ 	.word	0x00000000


	//----- nvinfo : EIATTR_MIN_STACK_SIZE
	.align		4
.L_39:
        /*00f0*/ 	.byte	0x04, 0x12
        /*00f2*/ 	.short	(.L_41 - .L_40)
	.align		4
.L_40:
        /*00f4*/ 	.word	index@(min_Double)
        /*00f8*/ 	.word	0x00000000


	//----- nvinfo : EIATTR_MIN_STACK_SIZE
	.align		4
.L_41:
        /*00fc*/ 	.byte	0x04, 0x12
        /*00fe*/ 	.short	(.L_43 - .L_42)
	.align		4
.L_42:
        /*0100*/ 	.word	index@(min_Float)
        /*0104*/ 	.word	0x00000000


	//----- nvinfo : EIATTR_MIN_STACK_SIZE
	.align		4
.L_43:
        /*0108*/ 	.byte	0x04, 0x12
        /*010a*/ 	.short	(.L_45 - .L_44)
	.align		4
.L_44:
        /*010c*/ 	.word	index@(max_Double)
        /*0110*/ 	.word	0x00000000


	//----- nvinfo : EIATTR_MIN_STACK_SIZE
	.align		4
.L_45:
        /*0114*/ 	.byte	0x04, 0x12
        /*0116*/ 	.short	(.L_47 - .L_46)
	.align		4
.L_46:
        /*0118*/ 	.word	index@(max_Float)
        /*011c*/ 	.word	0x00000000


	//----- nvinfo : EIATTR_MIN_STACK_SIZE
	.align		4
.L_47:
        /*0120*/ 	.byte	0x04, 0x12
        /*0122*/ 	.short	(.L_49 - .L_48)
	.align		4
.L_48:
        /*0124*/ 	.word	index@(abs_Double)
        /*0128*/ 	.word	0x00000000


	//----- nvinfo : EIATTR_MIN_STACK_SIZE
	.align		4
.L_49:
        /*012c*/ 	.byte	0x04, 0x12
        /*012e*/ 	.short	(.L_51 - .L_50)
	.align		4
.L_50:
        /*0130*/ 	.word	index@(abs_Char)
        /*0134*/ 	.word	0x00000000


	//----- nvinfo : EIATTR_MIN_STACK_SIZE
	.align		4
.L_51:
        /*0138*/ 	.byte	0x04, 0x12
        /*013a*/ 	.short	(.L_53 - .L_52)
	.align		4
.L_52:
        /*013c*/ 	.word	index@(abs_Boolean)
        /*0140*/ 	.word	0x00000000
.L_53:


//--------------------- .nv.compat                --------------------------
	.section	.nv.compat,"",@"SHT_CUDA_COMPAT_INFO"
	.align	4
        /*0000*/ 	.byte	0x02, 0x09, 0x00, 0x00, 0x02, 0x02, 0x01, 0x00, 0x02, 0x05, 0x05, 0x00, 0x03, 0x07, 0x01, 0x01
        /*0010*/ 	.byte	0x02, 0x03, 0x00, 0x00, 0x02, 0x06, 0x01, 0x00, 0x04, 0x0b, 0x08, 0x00, 0x01, 0x00, 0x00, 0x00
        /*0020*/ 	.byte	0x00, 0x00, 0x00, 0x00


//--------------------- .nv.info.round_d          --------------------------
	.section	.nv.info.round_d,"",@"SHT_CUDA_INFO"
	.sectionflags	@""
	.align	4


	//----- nvinfo : EIATTR_CUDA_API_VERSION
	.align		4
        /*0000*/ 	.byte	0x04, 0x37
        /*0002*/ 	.short	(.L_55 - .L_54)
.L_54:
        /*0004*/ 	.word	0x00000082


	//----- nvinfo : EIATTR_KPARAM_INFO
	.align		4
.L_55:
        /*0008*/ 	.byte	0x04, 0x17
        /*000a*/ 	.short	(.L_57 - .L_56)
.L_56:
        /*000c*/ 	.word	0x00000000
        /*0010*/ 	.short	0x0002
        /*0012*/ 	.short	0x0010
        /*0014*/ 	.byte	0x00, 0xf0, 0x11, 0x00


	//----- nvinfo : EIATTR_KPARAM_INFO
	.align		4
.L_57:
        /*0018*/ 	.byte	0x04, 0x17
        /*001a*/ 	.short	(.L_59 - .L_58)
.L_58:
        /*001c*/ 	.word	0x00000000
        /*0020*/ 	.short	0x0001
        /*0022*/ 	.short	0x0008
        /*0024*/ 	.byte	0x00, 0xf5, 0x21, 0x00


	//----- nvinfo : EIATTR_KPARAM_INFO
	.align		4
.L_59:
        /*0028*/ 	.byte	0x04, 0x17
        /*002a*/ 	.short	(.L_61 - .L_60)
.L_60:
        /*002c*/ 	.word	0x00000000
        /*0030*/ 	.short	0x0000
        /*0032*/ 	.short	0x0000
        /*0034*/ 	.byte	0x00, 0xf5, 0x21, 0x00


	//----- nvinfo : EIATTR_SPARSE_MMA_MASK
	.align		4
.L_61:
        /*0038*/ 	.byte	0x03, 0x50
        /*003a*/ 	.short	0x0000


	//----- nvinfo : EIATTR_MAXREG_COUNT
	.align		4
        /*003c*/ 	.byte	0x03, 0x1b
        /*003e*/ 	.short	0x00ff


	//----- nvinfo : EIATTR_MERCURY_ISA_VERSION
	.align		4
        /*0040*/ 	.byte	0x03, 0x5f
        /*0042*/ 	.short	0x0101


	//----- nvinfo : EIATTR_VRC_CTA_INIT_COUNT
	.align		4
        /*0044*/ 	.byte	0x02, 0x4a
	.zero		1
	.zero		1


	//----- nvinfo : EIATTR_EXIT_INSTR_OFFSETS
	.align		4
        /*0048*/ 	.byte	0x04, 0x1c
        /*004a*/ 	.short	(.L_63 - .L_62)


	//   ....[0]....
.L_62:
        /*004c*/ 	.word	0x00000070


	//   ....[1]....
        /*0050*/ 	.word	0x00000140


	//----- nvinfo : EIATTR_CBANK_PARAM_SIZE
	.align		4
.L_63:
        /*0054*/ 	.byte	0x03, 0x19
        /*0056*/ 	.short	0x0014


	//----- nvinfo : EIATTR_PARAM_CBANK
	.align		4
        /*0058*/ 	.byte	0x04, 0x0a
        /*005a*/ 	.short	(.L_65 - .L_64)
	.align		4
.L_64:
        /*005c*/ 	.word	index@(.nv.constant0.round_d)
        /*0060*/ 	.short	0x0380
        /*0062*/ 	.short	0x0014


	//----- nvinfo : EIATTR_SW_WAR
	.align		4
.L_65:
        /*0064*/ 	.byte	0x04, 0x36
        /*0066*/ 	.short	(.L_67 - .L_66)
.L_66:
        /*0068*/ 	.word	0x00000008
.L_67:


//--------------------- .nv.info.round_f          --------------------------
	.section	.nv.info.round_f,"",@"SHT_CUDA_INFO"
	.sectionflags	@""
	.align	4


	//----- nvinfo : EIATTR_CUDA_API_VERSION
	.align		4
        /*0000*/ 	.byte	0x04, 0x37
        /*0002*/ 	.short	(.L_69 - .L_68)
.L_68:
        /*0004*/ 	.word	0x00000082


	//----- nvinfo : EIATTR_KPARAM_INFO
	.align		4
.L_69:
        /*0008*/ 	.byte	0x04, 0x17
        /*000a*/ 	.short	(.L_71 - .L_70)
.L_70:
        /*000c*/ 	.word	0x00000000
        /*0010*/ 	.short	0x0002
        /*0012*/ 	.short	0x0010
        /*0014*/ 	.byte	0x00, 0xf0, 0x11, 0x00


	//----- nvinfo : EIATTR_KPARAM_INFO
	.align		4
.L_71:
        /*0018*/ 	.byte	0x04, 0x17
        /*001a*/ 	.short	(.L_73 - .L_72)
.L_72:
        /*001c*/ 	.word	0x00000000
        /*0020*/ 	.short	0x0001
        /*0022*/ 	.short	0x0008
        /*0024*/ 	.byte	0x00, 0xf5, 0x21, 0x00


	//----- nvinfo : EIATTR_KPARAM_INFO
	.align		4
.L_73:
        /*0028*/ 	.byte	0x04, 0x17
        /*002a*/ 	.short	(.L_75 - .L_74)
.L_74:
        /*002c*/ 	.word	0x00000000
        /*0030*/ 	.short	0x0000
        /*0032*/ 	.short	0x0000
        /*0034*/ 	.byte	0x00, 0xf5, 0x21, 0x00


	//----- nvinfo : EIATTR_SPARSE_MMA_MASK
	.align		4
.L_75:
        /*0038*/ 	.byte	0x03, 0x50
        /*003a*/ 	.short	0x0000


	//----- nvinfo : EIATTR_MAXREG_COUNT
	.align		4
        /*003c*/ 	.byte	0x03, 0x1b
        /*003e*/ 	.short	0x00ff


	//----- nvinfo : EIATTR_MERCURY_ISA_VERSION
	.align		4
        /*0040*/ 	.byte	0x03, 0x5f
        /*0042*/ 	.short	0x0101


	//----- nvinfo : EIATTR_VRC_CTA_INIT_COUNT
	.align		4
        /*0044*/ 	.byte	0x02, 0x4a
	.zero		1
	.zero		1


	//----- nvinfo : EIATTR_EXIT_INSTR_OFFSETS
	.align		4
        /*0048*/ 	.byte	0x04, 0x1c
        /*004a*/ 	.short	(.L_77 - .L_76)


	//   ....[0]....
.L_76:
        /*004c*/ 	.word	0x00000070


	//   ....[1]....
        /*0050*/ 	.word	0x00000130


	//----- nvinfo : EIATTR_CBANK_PARAM_SIZE
	.align		4
.L_77:
        /*0054*/ 	.byte	0x03, 0x19
        /*0056*/ 	.short	0x0014


	//----- nvinfo : EIATTR_PARAM_CBANK
	.align		4
        /*0058*/ 	.byte	0x04, 0x0a
        /*005a*/ 	.short	(.L_79 - .L_78)
	.align		4
.L_78:
        /*005c*/ 	.word	index@(.nv.constant0.round_f)
        /*0060*/ 	.short	0x0380
        /*0062*/ 	.short	0x0014


	//----- nvinfo : EIATTR_SW_WAR
	.align		4
.L_79:
        /*0064*/ 	.byte	0x04, 0x36
        /*0066*/ 	.short	(.L_81 - .L_80)
.L_80:
        /*0068*/ 	.word	0x00000008
.L_81:


//--------------------- .nv.info.min_Double       --------------------------
	.section	.nv.info.min_Double,"",@"SHT_CUDA_INFO"
	.sectionflags	@""
	.align	4


	//----- nvinfo : EIATTR_CUDA_API_VERSION
	.align		4
        /*0000*/ 	.byte	0x04, 0x37
        /*0002*/ 	.short	(.L_83 - .L_82)
.L_82:
        /*0004*/ 	.word	0x00000082


	//----- nvinfo : EIATTR_KPARAM_INFO
	.align		4
.L_83:
        /*0008*/ 	.byte	0x04, 0x17
        /*000a*/ 	.short	(.L_85 - .L_84)
.L_84:
        /*000c*/ 	.word	0x00000000
        /*0010*/ 	.short	0x0003
        /*0012*/ 	.short	0x0018
        /*0014*/ 	.byte	0x00, 0xf0, 0x11, 0x00


	//----- nvinfo : EIATTR_KPARAM_INFO
	.align		4
.L_85:
        /*0018*/ 	.byte	0x04, 0x17
        /*001a*/ 	.short	(.L_87 - .L_86)
.L_86:
        /*001c*/ 	.word	0x00000000
        /*0020*/ 	.short	0x0002
        /*0022*/ 	.short	0x0010
        /*0024*/ 	.byte	0x00, 0xf5, 0x21, 0x00


	//----- nvinfo : EIATTR_KPARAM_INFO
	.align		4
.L_87:
        /*0028*/ 	.byte	0x04, 0x17
        /*002a*/ 	.short	(.L_89 - .L_88)
.L_88:
        /*002c*/ 	.word	0x00000000
        /*0030*/ 	.short	0x0001
        /*0032*/ 	.short	0x0008
        /*0034*/ 	.byte	0x00, 0xf5, 0x21, 0x00


	//----- nvinfo : EIATTR_KPARAM_INFO
	.align		4
.L_89:
        /*0038*/ 	.byte	0x04, 0x17
        /*003a*/ 	.short	(.L_91 - .L_90)
.L_90:
        /*003c*/ 	.word	0x00000000
        /*0040*/ 	.short	0x0000
        /*0042*/ 	.short	0x0000
        /*0044*/ 	.byte	0x00, 0xf5, 0x21, 0x00


	//----- nvinfo : EIATTR_SPARSE_MMA_MASK
	.align		4
.L_91:
        /*0048*/ 	.byte	0x03, 0x50
        /*004a*/ 	.short	0x0000


	//----- nvinfo : EIATTR_MAXREG_COUNT
	.align		4
        /*004c*/ 	.byte	0x03, 0x1b
        /*004e*/ 	.short	0x00ff


	//----- nvinfo : EIATTR_MERCURY_ISA_VERSION
	.align		4
        /*0050*/ 	.byte	0x03, 0x5f
        /*0052*/ 	.short	0x0101


	//----- nvinfo : EIATTR_VRC_CTA_INIT_COUNT
	.align		4
        /*0054*/ 	.byte	0x02, 0x4a
	.zero		1
	.zero		1


	//----- nvinfo : EIATTR_EXIT_INSTR_OFFSETS
	.align		4
        /*0058*/ 	.byte	0x04, 0x1c
        /*005a*/ 	.short	(.L_93 - .L_92)


	//   ....[0]....
.L_92:
        /*005c*/ 	.word	0x00000070


	//   ....[1]....
        /*0060*/ 	.word	0x000001a0


	//----- nvinfo : EIATTR_CBANK_PARAM_SIZE
	.align		4
.L_93:
        /*0064*/ 	.byte	0x03, 0x19
        /*0066*/ 	.short	0x001c


	//----- nvinfo : EIATTR_PARAM_CBANK
	.align		4
        /*0068*/ 	.byte	0x04, 0x0a
        /*006a*/ 	.short	(.L_95 - .L_94)
	.align		4
.L_94:
        /*006c*/ 	.word	index@(.nv.constant0.min_Double)
        /*0070*/ 	.short	0x0380
        /*0072*/ 	.short	0x001c


	//----- nvinfo : EIATTR_SW_WAR
	.align		4
.L_95:
        /*0074*/ 	.byte	0x04, 0x36
        /*0076*/ 	.short	(.L_97 - .L_96)
.L_96:
        /*0078*/ 	.word	0x00000008
.L_97:


//--------------------- .nv.info.min_Float        --------------------------
	.section	.nv.info.min_Float,"",@"SHT_CUDA_INFO"
	.sectionflags	@""
	.align	4


	//----- nvinfo : EIATTR_CUDA_API_VERSION
	.align		4
        /*0000*/ 	.byte	0x04, 0x37
        /*0002*/ 	.short	(.L_99 - .L_98)
.L_98:
        /*0004*/ 	.word	0x00000082


	//----- nvinfo : EIATTR_KPARAM_INFO
	.align		4
.L_99:
        /*0008*/ 	.byte	0x04, 0x17
        /*000a*/ 	.short	(.L_101 - .L_100)
.L_100:
        /*000c*/ 	.word	0x00000000
        /*0010*/ 	.short	0x0003
        /*0012*/ 	.short	0x0018
        /*0014*/ 	.byte	0x00, 0xf0, 0x11, 0x00


	//----- nvinfo : EIATTR_KPARAM_INFO
	.align		4
.L_101:
        /*0018*/ 	.byte	0x04, 0x17
        /*001a*/ 	.short	(.L_103 - .L_102)
.L_102:
        /*001c*/ 	.word	0x00000000
        /*0020*/ 	.short	0x0002
        /*0022*/ 	.short	0x0010
        /*0024*/ 	.byte	0x00, 0xf5, 0x21, 0x00


	//----- nvinfo : EIATTR_KPARAM_INFO
	.align		4
.L_103:
        /*0028*/ 	.byte	0x04, 0x17
        /*002a*/ 	.short	(.L_105 - .L_104)
.L_104:
        /*002c*/ 	.word	0x00000000
        /*0030*/ 	.short	0x0001
        /*0032*/ 	.short	0x0008
        /*0034*/ 	.byte	0x00, 0xf5, 0x21, 0x00


	//----- nvinfo : EIATTR_KPARAM_INFO
	.align		4
.L_105:
        /*0038*/ 	.byte	0x04, 0x17
        /*003a*/ 	.short	(.L_107 - .L_106)
.L_106:
        /*003c*/ 	.word	0x00000000
        /*0040*/ 	.short	0x0000
        /*0042*/ 	.short	0x0000
        /*0044*/ 	.byte	0x00, 0xf5, 0x21, 0x00


	//----- nvinfo : EIATTR_SPARSE_MMA_MASK
	.align		4
.L_107:
        /*0048*/ 	.byte	0x03, 0x50
        /*004a*/ 	.short	0x0000


	//----- nvinfo : EIATTR_MAXREG_COUNT
	.align		4
        /*004c*/ 	.byte	0x03, 0x1b
        /*004e*/ 	.short	0x00ff


	//----- nvinfo : EIATTR_MERCURY_ISA_VERSION
	.align		4
        /*0050*/ 	.byte	0x03, 0x5f
        /*0052*/ 	.short	0x0101


	//----- nvinfo : EIATTR_VRC_CTA_INIT_COUNT
	.align		4
        /*0054*/ 	.byte	0x02, 0x4a
	.zero		1
	.zero		1


	//----- nvinfo : EIATTR_EXIT_INSTR_OFFSETS
	.align		4
        /*0058*/ 	.byte	0x04, 0x1c
        /*005a*/ 	.short	(.L_109 - .L_108)


	//   ....[0]....
.L_108:
        /*005c*/ 	.word	0x00000070


	//   ....[1]....
        /*0060*/ 	.word	0x00000130


	//----- nvinfo : EIATTR_CBANK_PARAM_SIZE
	.align		4
.L_109:
        /*0064*/ 	.byte	0x03, 0x19
        /*0066*/ 	.short	0x001c


	//----- nvinfo : EIATTR_PARAM_CBANK
	.align		4
        /*0068*/ 	.byte	0x04, 0x0a
        /*006a*/ 	.short	(.L_111 - .L_110)
	.align		4
.L_110:
        /*006c*/ 	.word	index@(.nv.constant0.min_Float)
        /*0070*/ 	.short	0x0380
        /*0072*/ 	.short	0x001c


	//----- nvinfo : EIATTR_SW_WAR
	.align		4
.L_111:
        /*0074*/ 	.byte	0x04, 0x36
        /*0076*/ 	.short	(.L_113 - .L_112)
.L_112:
        /*0078*/ 	.word	0x00000008
.L_113:


//--------------------- .nv.info.max_Double       --------------------------
	.section	.nv.info.max_Double,"",@"SHT_CUDA_INFO"
	.sectionflags	@""
	.align	4


	//----- nvinfo : EIATTR_CUDA_API_VERSION
	.align		4
        /*0000*/ 	.byte	0x04, 0x37
        /*0002*/ 	.short	(.L_115 - .L_114)
.L_114:
        /*0004*/ 	.word	0x00000082


	//----- nvinfo : EIATTR_KPARAM_INFO
	.align		4
.L_115:
        /*0008*/ 	.byte	0x04, 0x17
        /*000a*/ 	.short	(.L_117 - .L_116)
.L_116:
        /*000c*/ 	.word	0x00000000
        /*0010*/ 	.short	0x0003
        /*0012*/ 	.short	0x0018
        /*0014*/ 	.byte	0x00, 0xf0, 0x11, 0x00


	//----- nvinfo : EIATTR_KPARAM_INFO
	.align		4
.L_117:
        /*0018*/ 	.byte	0x04, 0x17
        /*001a*/ 	.short	(.L_119 - .L_118)
.L_118:
        /*001c*/ 	.word	0x00000000
        /*0020*/ 	.short	0x0002
        /*0022*/ 	.short	0x0010
        /*0024*/ 	.byte	0x00, 0xf5, 0x21, 0x00


	//----- nvinfo : EIATTR_KPARAM_INFO
	.align		4
.L_119:
        /*0028*/ 	.byte	0x04, 0x17
        /*002a*/ 	.short	(.L_121 - .L_120)
.L_120:
        /*002c*/ 	.word	0x00000000
        /*0030*/ 	.short	0x0001
        /*0032*/ 	.short	0x0008
        /*0034*/ 	.byte	0x00, 0xf5, 0x21, 0x00


	//----- nvinfo : EIATTR_KPARAM_INFO
	.align		4
.L_121:
        /*0038*/ 	.byte	0x04, 0x17
        /*003a*/ 	.short	(.L_123 - .L_122)
.L_122:
        /*003c*/ 	.word	0x00000000
        /*0040*/ 	.short	0x0000
        /*0042*/ 	.short	0x0000
        /*0044*/ 	.byte	0x00, 0xf5, 0x21, 0x00


	//----- nvinfo : EIATTR_SPARSE_MMA_MASK
	.align		4
.L_123:
        /*0048*/ 	.byte	0x03, 0x50
        /*004a*/ 	.short	0x0000


	//----- nvinfo : EIATTR_MAXREG_COUNT
	.align		4
        /*004c*/ 	.byte	0x03, 0x1b
        /*004e*/ 	.short	0x00ff


	//----- nvinfo : EIATTR_MERCURY_ISA_VERSION
	.align		4
        /*0050*/ 	.byte	0x03, 0x5f
        /*0052*/ 	.short	0x0101


	//----- nvinfo : EIATTR_VRC_CTA_INIT_COUNT
	.align		4
        /*0054*/ 	.byte	0x02, 0x4a
	.zero		1
	.zero		1


	//----- nvinfo : EIATTR_EXIT_INSTR_OFFSETS
	.align		4
        /*0058*/ 	.byte	0x04, 0x1c
        /*005a*/ 	.short	(.L_125 - .L_124)


	//   ....[0]....
.L_124:
        /*005c*/ 	.word	0x00000070


	//   ....[1]....
        /*0060*/ 	.word	0x000001a0


	//----- nvinfo : EIATTR_CBANK_PARAM_SIZE
	.align		4
.L_125:
        /*0064*/ 	.byte	0x03, 0x19
        /*0066*/ 	.short	0x001c


	//----- nvinfo : EIATTR_PARAM_CBANK
	.align		4
        /*0068*/ 	.byte	0x04, 0x0a
        /*006a*/ 	.short	(.L_127 - .L_126)
	.align		4
.L_126:
        /*006c*/ 	.word	index@(.nv.constant0.max_Double)
        /*0070*/ 	.short	0x0380
        /*0072*/ 	.short	0x001c


	//----- nvinfo : EIATTR_SW_WAR
	.align		4
.L_127:
        /*0074*/ 	.byte	0x04, 0x36
        /*0076*/ 	.short	(.L_129 - .L_128)
.L_128:
        /*0078*/ 	.word	0x00000008
.L_129:


//--------------------- .nv.info.max_Float        --------------------------
	.section	.nv.info.max_Float,"",@"SHT_CUDA_INFO"
	.sectionflags	@""
	.align	4


	//----- nvinfo : EIATTR_CUDA_API_VERSION
	.align		4
        /*0000*/ 	.byte	0x04, 0x37
        /*0002*/ 	.short	(.L_131 - .L_130)
.L_130:
        /*0004*/ 	.word	0x00000082


	//----- nvinfo : EIATTR_KPARAM_INFO
	.align		4
.L_131:
        /*0008*/ 	.byte	0x04, 0x17
        /*000a*/ 	.short	(.L_133 - .L_132)
.L_132:
        /*000c*/ 	.word	0x00000000
        /*0010*/ 	.short	0x0003
        /*0012*/ 	.short	0x0018
        /*0014*/ 	.byte	0x00, 0xf0, 0x11, 0x00


	//----- nvinfo : EIATTR_KPARAM_INFO
	.align		4
.L_133:
        /*0018*/ 	.byte	0x04, 0x17
        /*001a*/ 	.short	(.L_135 - .L_134)
.L_134:
        /*001c*/ 	.word	0x00000000
        /*0020*/ 	.short	0x0002
        /*0022*/ 	.short	0x0010
        /*0024*/ 	.byte	0x00, 0xf5, 0x21, 0x00


	//----- nvinfo : EIATTR_KPARAM_INFO
	.align		4
.L_135:
        /*0028*/ 	.byte	0x04, 0x17
        /*002a*/ 	.short	(.L_137 - .L_136)
.L_136:
        /*002c*/ 	.word	0x00000000
        /*0030*/ 	.short	0x0001
        /*0032*/ 	.short	0x0008
        /*0034*/ 	.byte	0x00, 0xf5, 0x21, 0x00


	//----- nvinfo : EIATTR_KPARAM_INFO
	.align		4
.L_137:
        /*0038*/ 	.byte	0x04, 0x17
        /*003a*/ 	.short	(.L_139 - .L_138)
.L_138:
        /*003c*/ 	.word	0x00000000
        /*0040*/ 	.short	0x0000
        /*0042*/ 	.short	0x0000
        /*0044*/ 	.byte	0x00, 0xf5, 0x21, 0x00


	//----- nvinfo : EIATTR_SPARSE_MMA_MASK
	.align		4
.L_139:
        /*0048*/ 	.byte	0x03, 0x50
        /*004a*/ 	.short	0x0000


	//----- nvinfo : EIATTR_MAXREG_COUNT
	.align		4
        /*004c*/ 	.byte	0x03, 0x1b
        /*004e*/ 	.short	0x00ff


	//----- nvinfo : EIATTR_MERCURY_ISA_VERSION
	.align		4
        /*0050*/ 	.byte	0x03, 0x5f
        /*0052*/ 	.short	0x0101


	//----- nvinfo : EIATTR_VRC_CTA_INIT_COUNT
	.align		4
        /*0054*/ 	.byte	0x02, 0x4a
	.zero		1
	.zero		1


	//----- nvinfo : EIATTR_EXIT_INSTR_OFFSETS
	.align		4
        /*0058*/ 	.byte	0x04, 0x1c
        /*005a*/ 	.short	(.L_141 - .L_140)


	//   ....[0]....
.L_140:
        /*005c*/ 	.word	0x00000070


	//   ....[1]....
        /*0060*/ 	.word	0x00000130


	//----- nvinfo : EIATTR_CBANK_PARAM_SIZE
	.align		4
.L_141:
        /*0064*/ 	.byte	0x03, 0x19
        /*0066*/ 	.short	0x001c


	//----- nvinfo : EIATTR_PARAM_CBANK
	.align		4
        /*0068*/ 	.byte	0x04, 0x0a
        /*006a*/ 	.short	(.L_143 - .L_142)
	.align		4
.L_142:
        /*006c*/ 	.word	index@(.nv.constant0.max_Float)
        /*0070*/ 	.short	0x0380
        /*0072*/ 	.short	0x001c


	//----- nvinfo : EIATTR_SW_WAR
	.align		4
.L_143:
        /*0074*/ 	.byte	0x04, 0x36
        /*0076*/ 	.short	(.L_145 - .L_144)
.L_144:
        /*0078*/ 	.word	0x00000008
.L_145:


//--------------------- .nv.info.abs_Double       --------------------------
	.section	.nv.info.abs_Double,"",@"SHT_CUDA_INFO"
	.sectionflags	@""
	.align	4


	//----- nvinfo : EIATTR_CUDA_API_VERSION
	.align		4
        /*0000*/ 	.byte	0x04, 0x37
        /*0002*/ 	.short	(.L_147 - .L_146)
.L_146:
        /*0004*/ 	.word	0x00000082


	//----- nvinfo : EIATTR_KPARAM_INFO
	.align		4
.L_147:
        /*0008*/ 	.byte	0x04, 0x17
        /*000a*/ 	.short	(.L_149 - .L_148)
.L_148:
        /*000c*/ 	.word	0x00000000
        /*0010*/ 	.short	0x0002
        /*0012*/ 	.short	0x0010
        /*0014*/ 	.byte	0x00, 0xf0, 0x11, 0x00


	//----- nvinfo : EIATTR_KPARAM_INFO
	.align		4
.L_149:
        /*0018*/ 	.byte	0x04, 0x17
        /*001a*/ 	.short	(.L_151 - .L_150)
.L_150:
        /*001c*/ 	.word	0x00000000
        /*0020*/ 	.short	0x0001
        /*0022*/ 	.short	0x0008
        /*0024*/ 	.byte	0x00, 0xf5, 0x21, 0x00


	//----- nvinfo : EIATTR_KPARAM_INFO
	.align		4
.L_151:
        /*0028*/ 	.byte	0x04, 0x17
        /*002a*/ 	.short	(.L_153 - .L_152)
.L_152:
        /*002c*/ 	.word	0x00000000
        /*0030*/ 	.short	0x0000
        /*0032*/ 	.short	0x0000
        /*0034*/ 	.byte	0x00, 0xf5, 0x21, 0x00


	//----- nvinfo : EIATTR_SPARSE_MMA_MASK
	.align		4
.L_153:
        /*0038*/ 	.byte	0x03, 0x50
        /*003a*/ 	.short	0x0000


	//----- nvinfo : EIATTR_MAXREG_COUNT
	.align		4
        /*003c*/ 	.byte	0x03, 0x1b
        /*003e*/ 	.short	0x00ff


	//----- nvinfo : EIATTR_MERCURY_ISA_VERSION
	.align		4
        /*0040*/ 	.byte	0x03, 0x5f
        /*0042*/ 	.short	0x0101


	//----- nvinfo : EIATTR_VRC_CTA_INIT_COUNT
	.align		4
        /*0044*/ 	.byte	0x02, 0x4a
	.zero		1
	.zero		1


	//----- nvinfo : EIATTR_EXIT_INSTR_OFFSETS
	.align		4
        /*0048*/ 	.byte	0x04, 0x1c
        /*004a*/ 	.short	(.L_155 - .L_154)


	//   ....[0]....
.L_154:
        /*004c*/ 	.word	0x00000070


	//   ....[1]....
        /*0050*/ 	.word	0x00000100


	//----- nvinfo : EIATTR_CBANK_PARAM_SIZE
	.align		4
.L_155:
        /*0054*/ 	.byte	0x03, 0x19
        /*0056*/ 	.short	0x0014


	//----- nvinfo : EIATTR_PARAM_CBANK
	.align		4
        /*0058*/ 	.byte	0x04, 0x0a
        /*005a*/ 	.short	(.L_157 - .L_156)
	.align		4
.L_156:
        /*005c*/ 	.word	index@(.nv.constant0.abs_Double)
        /*0060*/ 	.short	0x0380
        /*0062*/ 	.short	0x0014


	//----- nvinfo : EIATTR_SW_WAR
	.align		4
.L_157:
        /*0064*/ 	.byte	0x04, 0x36
        /*0066*/ 	.short	(.L_159 - .L_158)
.L_158:
        /*0068*/ 	.word	0x00000008
.L_159:


//--------------------- .nv.info.abs_Char         --------------------------
	.section	.nv.info.abs_Char,"",@"SHT_CUDA_INFO"
	.sectionflags	@""
	.align	4


	//----- nvinfo : EIATTR_CUDA_API_VERSION
	.align		4
        /*0000*/ 	.byte	0x04, 0x37
        /*0002*/ 	.short	(.L_161 - .L_160)
.L_160:
        /*0004*/ 	.word	0x00000082


	//----- nvinfo : EIATTR_KPARAM_INFO
	.align		4
.L_161:
        /*0008*/ 	.byte	0x04, 0x17
        /*000a*/ 	.short	(.L_163 - .L_162)
.L_162:
        /*000c*/ 	.word	0x00000000
        /*0010*/ 	.short	0x0002
        /*0012*/ 	.short	0x0010
        /*0014*/ 	.byte	0x00, 0xf0, 0x11, 0x00


	//----- nvinfo : EIATTR_KPARAM_INFO
	.align		4
.L_163:
        /*0018*/ 	.byte	0x04, 0x17
        /*001a*/ 	.short	(.L_165 - .L_164)
.L_164:
        /*001c*/ 	.word	0x00000000
        /*0020*/ 	.short	0x0001
        /*0022*/ 	.short	0x0008
        /*0024*/ 	.byte	0x00, 0xf5, 0x21, 0x00


	//----- nvinfo : EIATTR_KPARAM_INFO
	.align		4
.L_165:
        /*0028*/ 	.byte	0x04, 0x17
        /*002a*/ 	.short	(.L_167 - .L_166)
.L_166:
        /*002c*/ 	.word	0x00000000
        /*0030*/ 	.short	0x0000
        /*0032*/ 	.short	0x0000
        /*0034*/ 	.byte	0x00, 0xf5, 0x21, 0x00


	//----- nvinfo : EIATTR_SPARSE_MMA_MASK
	.align		4
.L_167:
        /*0038*/ 	.byte	0x03, 0x50
        /*003a*/ 	.short	0x0000


	//----- nvinfo : EIATTR_MAXREG_COUNT
	.align		4
        /*003c*/ 	.byte	0x03, 0x1b
        /*003e*/ 	.short	0x00ff


	//----- nvinfo : EIATTR_MERCURY_ISA_VERSION
	.align		4
        /*0040*/ 	.byte	0x03, 0x5f
        /*0042*/ 	.short	0x0101


	//----- nvinfo : EIATTR_VRC_CTA_INIT_COUNT
	.align		4
        /*0044*/ 	.byte	0x02, 0x4a
	.zero		1
	.zero		1


	//----- nvinfo : EIATTR_EXIT_INSTR_OFFSETS
	.align		4
        /*0048*/ 	.byte	0x04, 0x1c
        /*004a*/ 	.short	(.L_169 - .L_168)


	//   ....[0]....
.L_168:
        /*004c*/ 	.word	0x00000070


	//   ....[1]....
        /*0050*/ 	.word	0x000000f0


	//----- nvinfo : EIATTR_CBANK_PARAM_SIZE
	.align		4
.L_169:
        /*0054*/ 	.byte	0x03, 0x19
        /*0056*/ 	.short	0x0014


	//----- nvinfo : EIATTR_PARAM_CBANK
	.align		4
        /*0058*/ 	.byte	0x04, 0x0a
        /*005a*/ 	.short	(.L_171 - .L_170)
	.align		4
.L_170:
        /*005c*/ 	.word	index@(.nv.constant0.abs_Char)
        /*0060*/ 	.short	0x0380
        /*0062*/ 	.short	0x0014


	//----- nvinfo : EIATTR_SW_WAR
	.align		4
.L_171:
        /*0064*/ 	.byte	0x04, 0x36
        /*0066*/ 	.short	(.L_173 - .L_172)
.L_172:
        /*0068*/ 	.word	0x00000008
.L_173:


//--------------------- .nv.info.abs_Boolean      --------------------------
	.section	.nv.info.abs_Boolean,"",@"SHT_CUDA_INFO"
	.sectionflags	@""
	.align	4


	//----- nvinfo : EIATTR_CUDA_API_VERSION
	.align		4
        /*0000*/ 	.byte	0x04, 0x37
        /*0002*/ 	.short	(.L_175 - .L_174)
.L_174:
        /*0004*/ 	.word	0x00000082


	//----- nvinfo : EIATTR_KPARAM_INFO
	.align		4
.L_175:
        /*0008*/ 	.byte	0x04, 0x17
        /*000a*/ 	.short	(.L_177 - .L_176)
.L_176:
        /*000c*/ 	.word	0x00000000
        /*0010*/ 	.short	0x0002
        /*0012*/ 	.short	0x0010
        /*0014*/ 	.byte	0x00, 0xf0, 0x11, 0x00


	//----- nvinfo : EIATTR_KPARAM_INFO
	.align		4
.L_177:
        /*0018*/ 	.byte	0x04, 0x17
        /*001a*/ 	.short	(.L_179 - .L_178)
.L_178:
        /*001c*/ 	.word	0x00000000
        /*0020*/ 	.short	0x0001
        /*0022*/ 	.short	0x0008
        /*0024*/ 	.byte	0x00, 0xf5, 0x21, 0x00


	//----- nvinfo : EIATTR_KPARAM_INFO
	.align		4
.L_179:
        /*0028*/ 	.byte	0x04, 0x17
        /*002a*/ 	.short	(.L_181 - .L_180)
.L_180:
        /*002c*/ 	.word	0x00000000
        /*0030*/ 	.short	0x0000
        /*0032*/ 	.short	0x0000
        /*0034*/ 	.byte	0x00, 0xf5, 0x21, 0x00


	//----- nvinfo : EIATTR_SPARSE_MMA_MASK
	.align		4
.L_181:
        /*0038*/ 	.byte	0x03, 0x50
        /*003a*/ 	.short	0x0000


	//----- nvinfo : EIATTR_MAXREG_COUNT
	.align		4
        /*003c*/ 	.byte	0x03, 0x1b
        /*003e*/ 	.short	0x00ff


	//----- nvinfo : EIATTR_MERCURY_ISA_VERSION
	.align		4
        /*0040*/ 	.byte	0x03, 0x5f
        /*0042*/ 	.short	0x0101


	//----- nvinfo : EIATTR_VRC_CTA_INIT_COUNT
	.align		4
        /*0044*/ 	.byte	0x02, 0x4a
	.zero		1
	.zero		1


	//----- nvinfo : EIATTR_EXIT_INSTR_OFFSETS
	.align		4
        /*0048*/ 	.byte	0x04, 0x1c
        /*004a*/ 	.short	(.L_183 - .L_182)


	//   ....[0]....
.L_182:
        /*004c*/ 	.word	0x00000070


	//   ....[1]....
        /*0050*/ 	.word	0x00000110


	//----- nvinfo : EIATTR_CBANK_PARAM_SIZE
	.align		4
.L_183:
        /*0054*/ 	.byte	0x03, 0x19
        /*0056*/ 	.short	0x0014


	//----- nvinfo : EIATTR_PARAM_CBANK
	.align		4
        /*0058*/ 	.byte	0x04, 0x0a
        /*005a*/ 	.short	(.L_185 - .L_184)
	.align		4
.L_184:
        /*005c*/ 	.word	index@(.nv.constant0.abs_Boolean)
        /*0060*/ 	.short	0x0380
        /*0062*/ 	.short	0x0014


	//----- nvinfo : EIATTR_SW_WAR
	.align		4
.L_185:
        /*0064*/ 	.byte	0x04, 0x36
        /*0066*/ 	.short	(.L_187 - .L_186)
.L_186:
        /*0068*/ 	.word	0x00000008
.L_187:


//--------------------- .nv.callgraph             --------------------------
	.section	.nv.callgraph,"",@"SHT_CUDA_CALLGRAPH"
	.align	4
	.sectionentsize	8
	.align		4
        /*0000*/ 	.word	0x00000000
	.align		4
        /*0004*/ 	.word	0xffffffff
	.align		4
        /*0008*/ 	.word	0x00000000
	.align		4
        /*000c*/ 	.word	0xfffffffe
	.align		4
        /*0010*/ 	.word	0x00000000
	.align		4
        /*0014*/ 	.word	0xfffffffd
	.align		4
        /*0018*/ 	.word	0x00000000
	.align		4
        /*001c*/ 	.word	0xfffffffc


//--------------------- .text.round_d             --------------------------
	.section	.text.round_d,"ax",@progbits
	.align	128
        .global         round_d
        .type           round_d,@function
        .size           round_d,(.L_x_9 - round_d)
        .other          round_d,@"STO_CUDA_ENTRY STV_DEFAULT"
round_d:
.text.round_d:
[----:B------:R-:W-:Y:S01]  /*0000*/  LDC R1, c[0x0][0x37c] ;  /* 0x0000df00ff017b82 */ /* 0x000fe20000000800 */
[----:B------:R-:W0:Y:S07]  /*0010*/  S2R R9, SR_TID.X ;  /* 0x0000000000097919 */ /* 0x000e2e0000002100 */
[----:B------:R-:W0:Y:S01]  /*0020*/  S2UR UR4, SR_CTAID.X ;  /* 0x00000000000479c3 */ /* 0x000e220000002500 */
[----:B------:R-:W1:Y:S07]  /*0030*/  LDCU UR5, c[0x0][0x390] ;  /* 0x00007200ff0577ac */ /* 0x000e6e0008000800 */
[----:B------:R-:W0:Y:S02]  /*0040*/  LDC R0, c[0x0][0x360] ;  /* 0x0000d800ff007b82 */ /* 0x000e240000000800 */
[----:B0-----:R-:W-:-:S05]  /*0050*/  IMAD R9, R0, UR4, R9 ;  /* 0x0000000400097c24 */ /* 0x001fca000f8e0209 */
[----:B-1----:R-:W-:-:S13]  /*0060*/  ISETP.GE.AND P0, PT, R9, UR5, PT ;  /* 0x0000000509007c0c */ /* 0x002fda000bf06270 */
[----:B------:R-:W-:Y:S05]  /*0070*/  @P0 EXIT ;  /* 0x000000000000094d */ /* 0x000fea0003800000 */
[----:B------:R-:W0:Y:S01]  /*0080*/  LDC.64 R2, c[0x0][0x380] ;  /* 0x0000e000ff027b82 */ /* 0x000e220000000a00 */
[----:B------:R-:W1:Y:S01]  /*0090*/  LDCU.64 UR4, c[0x0][0x358] ;  /* 0x00006b00ff0477ac */ /* 0x000e620008000a00 */
[----:B------:R-:W-:-:S06]  /*00a0*/  HFMA2 R5, -RZ, RZ, 1.96875, 0 ;  /* 0x3fe00000ff057431 */ /* 0x000fcc00000001ff */
[----:B------:R-:W2:Y:S01]  /*00b0*/  LDC.64 R6, c[0x0][0x388] ;  /* 0x0000e200ff067b82 */ /* 0x000ea20000000a00 */
[----:B0-----:R-:W-:-:S06]  /*00c0*/  IMAD.WIDE R2, R9, 0x8, R2 ;  /* 0x0000000809027825 */ /* 0x001fcc00078e0202 */
[----:B-1----:R-:W3:Y:S01]  /*00d0*/  LDG.E.64 R2, desc[UR4][R2.64] ;  /* 0x0000000402027981 */ /* 0x002ee2000c1e1b00 */
[----:B------:R-:W-:Y:S01]  /*00e0*/  MOV R4, RZ ;  /* 0x000000ff00047202 */ /* 0x000fe20000000f00 */
[----:B--2---:R-:W-:Y:S01]  /*00f0*/  IMAD.WIDE R6, R9, 0x8, R6 ;  /* 0x0000000809067825 */ /* 0x004fe200078e0206 */
[----:B---3--:R-:W-:-:S06]  /*0100*/  LOP3.LUT R5, R5, 0x80000000, R3, 0xb8, !PT ;  /* 0x8000000005057812 */ /* 0x008fcc00078eb803 */
[----:B------:R-:W-:-:S10]  /*0110*/  DADD.RZ R4, R2, R4 ;  /* 0x0000000002047229 */ /* 0x000fd4000000c004 */
[----:B------:R-:W0:Y:S02]  /*0120*/  F2I.S64.F64.TRUNC R4, R4 ;  /* 0x0000000400047311 */ /* 0x000e24000030d900 */
[----:B0-----:R-:W-:Y:S01]  /*0130*/  STG.E.64 desc[UR4][R6.64], R4 ;  /* 0x0000000406007986 */ /* 0x001fe2000c101b04 */
[----:B------:R-:W-:Y:S05]  /*0140*/  EXIT ;  /* 0x000000000000794d */ /* 0x000fea0003800000 */
.L_x_0:
[----:B------:R-:W-:-:S00]  /*0150*/  BRA `(.L_x_0) ;  /* 0xfffffffc00fc7947 */ /* 0x000fc0000383ffff */
[----:B------:R-:W-:-:S00]  /*0160*/  NOP ;  /* 0x0000000000007918 */ /* 0x000fc00000000000 */
        /* <DEDUP_REMOVED lines=9> */
.L_x_9:


//--------------------- .text.round_f             --------------------------
	.section	.text.round_f,"ax",@progbits
	.align	128
        .global         round_f
        .type           round_f,@function
        .size           round_f,(.L_x_10 - round_f)
        .other          round_f,@"STO_CUDA_ENTRY STV_DEFAULT"
round_f:
.text.round_f:
        /* <DEDUP_REMOVED lines=9> */
[----:B------:R-:W1:Y:S07]  /*0090*/  LDCU.64 UR4, c[0x0][0x358] ;  /* 0x00006b00ff0477ac */ /* 0x000e6e0008000a00 */
[----:B------:R-:W2:Y:S01]  /*00a0*/  LDC.64 R4, c[0x0][0x388] ;  /* 0x0000e200ff047b82 */ /* 0x000ea20000000a00 */
[----:B0-----:R-:W-:-:S06]  /*00b0*/  IMAD.WIDE R2, R7, 0x4, R2 ;  /* 0x0000000407027825 */ /* 0x001fcc00078e0202 */
[----:B-1----:R-:W3:Y:S01]  /*00c0*/  LDG.E R2, desc[UR4][R2.64] ;  /* 0x0000000402027981 */ /* 0x002ee2000c1e1900 */
[----:B------:R-:W-:Y:S02]  /*00d0*/  HFMA2 R9, -RZ, RZ, 1.75, 0 ;  /* 0x3f000000ff097431 */ /* 0x000fe400000001ff */
[----:B--2---:R-:W-:-:S03]  /*00e0*/  IMAD.WIDE R4, R7, 0x4, R4 ;  /* 0x0000000407047825 */ /* 0x004fc600078e0204 */
[----:B---3--:R-:W-:-:S05]  /*00f0*/  LOP3.LUT R9, R9, 0x80000000, R2, 0xb8, !PT ;  /* 0x8000000009097812 */ /* 0x008fca00078eb802 */
[----:B------:R-:W-:-:S06]  /*0100*/  FADD.RZ R9, R2, R9 ;  /* 0x0000000902097221 */ /* 0x000fcc000000c000 */
[----:B------:R-:W0:Y:S02]  /*0110*/  F2I.TRUNC.NTZ R9, R9 ;  /* 0x0000000900097305 */ /* 0x000e24000020f100 */
[----:B0-----:R-:W-:Y:S01]  /*0120*/  STG.E desc[UR4][R4.64], R9 ;  /* 0x0000000904007986 */ /* 0x001fe2000c101904 */
[----:B------:R-:W-:Y:S05]  /*0130*/  EXIT ;  /* 0x000000000000794d */ /* 0x000fea0003800000 */
.L_x_1:
        /* <DEDUP_REMOVED lines=12> */
.L_x_10:


//--------------------- .text.min_Double          --------------------------
	.section	.text.min_Double,"ax",@progbits
	.align	128
        .global         min_Double
        .type           min_Double,@function
        .size           min_Double,(.L_x_11 - min_Double)
        .other          min_Double,@"STO_CUDA_ENTRY STV_DEFAULT"
min_Double:
.text.min_Double:
        /* <DEDUP_REMOVED lines=10> */
[----:B------:R-:W2:Y:S08]  /*00a0*/  LDC.64 R4, c[0x0][0x388] ;  /* 0x0000e200ff047b82 */ /* 0x000eb00000000a00 */
[----:B------:R-:W3:Y:S01]  /*00b0*/  LDC.64 R8, c[0x0][0x390] ;  /* 0x0000e400ff087b82 */ /* 0x000ee20000000a00 */
[----:B0-----:R-:W-:-:S06]  /*00c0*/  IMAD.WIDE R2, R7, 0x8, R2 ;  /* 0x0000000807027825 */ /* 0x001fcc00078e0202 */
[----:B-1----:R-:W4:Y:S01]  /*00d0*/  LDG.E.64 R2, desc[UR4][R2.64] ;  /* 0x0000000402027981 */ /* 0x002f22000c1e1b00 */
[----:B--2---:R-:W-:-:S06]  /*00e0*/  IMAD.WIDE R4, R7, 0x8, R4 ;  /* 0x0000000807047825 */ /* 0x004fcc00078e0204 */
[----:B------:R-:W2:Y:S01]  /*00f0*/  LDG.E.64 R4, desc[UR4][R4.64] ;  /* 0x0000000404047981 */ /* 0x000ea2000c1e1b00 */
[----:B----4-:R-:W-:Y:S01]  /*0100*/  IMAD.MOV.U32 R0, RZ, RZ, R3 ;  /* 0x000000ffff007224 */ /* 0x010fe200078e0003 */
[----:B--2---:R-:W-:Y:S01]  /*0110*/  DSETP.MIN.AND P0, P1, R2, R4, PT ;  /* 0x000000040200722a */ /* 0x004fe20003900000 */
[----:B------:R-:W-:Y:S01]  /*0120*/  IMAD.MOV.U32 R13, RZ, RZ, R5 ;  /* 0x000000ffff0d7224 */ /* 0x000fe200078e0005 */
[----:B------:R-:W-:-:S04]  /*0130*/  MOV R11, R4 ;  /* 0x00000004000b7202 */ /* 0x000fc80000000f00 */
[----:B------:R-:W-:Y:S02]  /*0140*/  FSEL R15, R0, R13, P0 ;  /* 0x0000000d000f7208 */ /* 0x000fe40000000000 */
[----:B------:R-:W-:Y:S01]  /*0150*/  SEL R6, R2, R11, P0 ;  /* 0x0000000b02067207 */ /* 0x000fe20000000000 */
[----:B---3--:R-:W-:-:S05]  /*0160*/  IMAD.WIDE R2, R7, 0x8, R8 ;  /* 0x0000000807027825 */ /* 0x008fca00078e0208 */
[----:B------:R-:W-:-:S04]  /*0170*/  @P1 LOP3.LUT R15, R13, 0x80000, RZ, 0xfc, !PT ;  /* 0x000800000d0f1812 */ /* 0x000fc800078efcff */
[----:B------:R-:W-:-:S05]  /*0180*/  MOV R7, R15 ;  /* 0x0000000f00077202 */ /* 0x000fca0000000f00 */
[----:B------:R-:W-:Y:S01]  /*0190*/  STG.E.64 desc[UR4][R2.64], R6 ;  /* 0x0000000602007986 */ /* 0x000fe2000c101b04 */
[----:B------:R-:W-:Y:S05]  /*01a0*/  EXIT ;  /* 0x000000000000794d */ /* 0x000fea0003800000 */
.L_x_2:
        /* <DEDUP_REMOVED lines=13> */
.L_x_11:


//--------------------- .text.min_Float           --------------------------
	.section	.text.min_Float,"ax",@progbits
	.align	128
        .global         min_Float
        .type           min_Float,@function
        .size           min_Float,(.L_x_12 - min_Float)
        .other          min_Float,@"STO_CUDA_ENTRY STV_DEFAULT"
min_Float:
.text.min_Float:
        /* <DEDUP_REMOVED lines=13> */
[----:B-1----:R-:W4:Y:S01]  /*00d0*/  LDG.E R2, desc[UR4][R2.64] ;  /* 0x0000000402027981 */ /* 0x002f22000c1e1900 */
[----:B--2---:R-:W-:-:S06]  /*00e0*/  IMAD.WIDE R4, R9, 0x4, R4 ;  /* 0x0000000409047825 */ /* 0x004fcc00078e0204 */
[----:B------:R-:W4:Y:S01]  /*00f0*/  LDG.E R5, desc[UR4][R4.64] ;  /* 0x0000000404057981 */ /* 0x000f22000c1e1900 */
[----:B---3--:R-:W-:Y:S01]  /*0100*/  IMAD.WIDE R6, R9, 0x4, R6 ;  /* 0x0000000409067825 */ /* 0x008fe200078e0206 */
[----:B----4-:R-:W-:-:S05]  /*0110*/  FMNMX R9, R2, R5, PT ;  /* 0x0000000502097209 */ /* 0x010fca0003800000 */
[----:B------:R-:W-:Y:S01]  /*0120*/  STG.E desc[UR4][R6.64], R9 ;  /* 0x0000000906007986 */ /* 0x000fe2000c101904 */
[----:B------:R-:W-:Y:S05]  /*0130*/  EXIT ;  /* 0x000000000000794d */ /* 0x000fea0003800000 */
.L_x_3:
        /* <DEDUP_REMOVED lines=12> */
.L_x_12:


//--------------------- .text.max_Double          --------------------------
	.section	.text.max_Double,"ax",@progbits
	.align	128
        .global         max_Double
        .type           max_Double,@function
        .size           max_Double,(.L_x_13 - max_Double)
        .other          max_Double,@"STO_CUDA_ENTRY STV_DEFAULT"
max_Double:
.text.max_Double:
        /* <DEDUP_REMOVED lines=17> */
[----:B--2---:R-:W-:Y:S01]  /*0110*/  DSETP.MAX.AND P0, P1, R2, R4, PT ;  /* 0x000000040200722a */ /* 0x004fe2000390f000 */
        /* <DEDUP_REMOVED lines=9> */
.L_x_4:
        /* <DEDUP_REMOVED lines=13> */
.L_x_13:


//--------------------- .text.max_Float           --------------------------
	.section	.text.max_Float,"ax",@progbits
	.align	128
        .global         max_Float
        .type           max_Float,@function
        .size           max_Float,(.L_x_14 - max_Float)
        .other          max_Float,@"STO_CUDA_ENTRY STV_DEFAULT"
max_Float:
.text.max_Float:
        /* <DEDUP_REMOVED lines=17> */
[----:B----4-:R-:W-:-:S05]  /*0110*/  FMNMX R9, R2, R5, !PT ;  /* 0x0000000502097209 */ /* 0x010fca0007800000 */
[----:B------:R-:W-:Y:S01]  /*0120*/  STG.E desc[UR4][R6.64], R9 ;  /* 0x0000000906007986 */ /* 0x000fe2000c101904 */
[----:B------:R-:W-:Y:S05]  /*0130*/  EXIT ;  /* 0x000000000000794d */ /* 0x000fea0003800000 */
.L_x_5:
        /* <DEDUP_REMOVED lines=12> */
.L_x_14:


//--------------------- .text.abs_Double          --------------------------
	.section	.text.abs_Double,"ax",@progbits
	.align	128
        .global         abs_Double
        .type           abs_Double,@function
        .size           abs_Double,(.L_x_15 - abs_Double)
        .other          abs_Double,@"STO_CUDA_ENTRY STV_DEFAULT"
abs_Double:
.text.abs_Double:
        /* <DEDUP_REMOVED lines=12> */
[----:B-1----:R-:W3:Y:S01]  /*00c0*/  LDG.E.64 R2, desc[UR4][R2.64] ;  /* 0x0000000402027981 */ /* 0x002ee2000c1e1b00 */
[----:B--2---:R-:W-:Y:S01]  /*00d0*/  IMAD.WIDE R4, R9, 0x8, R4 ;  /* 0x0000000809047825 */ /* 0x004fe200078e0204 */
[----:B---3--:R-:W-:-:S07]  /*00e0*/  DADD R6, -RZ, |R2| ;  /* 0x00000000ff067229 */ /* 0x008fce0000000502 */
[----:B------:R-:W-:Y:S01]  /*00f0*/  STG.E.64 desc[UR4][R4.64], R6 ;  /* 0x0000000604007986 */ /* 0x000fe2000c101b04 */
[----:B------:R-:W-:Y:S05]  /*0100*/  EXIT ;  /* 0x000000000000794d */ /* 0x000fea0003800000 */
.L_x_6:
        /* <DEDUP_REMOVED lines=15> */
.L_x_15:


//--------------------- .text.abs_Char            --------------------------
	.section	.text.abs_Char,"ax",@progbits
	.align	128
        .global         abs_Char
        .type           abs_Char,@function
        .size           abs_Char,(.L_x_16 - abs_Char)
        .other          abs_Char,@"STO_CUDA_ENTRY STV_DEFAULT"
abs_Char:
.text.abs_Char:
        /* <DEDUP_REMOVED lines=12> */
[----:B-1----:R-:W3:Y:S01]  /*00c0*/  LDG.E.U16 R3, desc[UR4][R2.64] ;  /* 0x0000000402037981 */ /* 0x002ee2000c1e1500 */
[----:B--2---:R-:W-:-:S05]  /*00d0*/  IMAD.WIDE R4, R7, 0x2, R4 ;  /* 0x0000000207047825 */ /* 0x004fca00078e0204 */
[----:B---3--:R-:W-:Y:S01]  /*00e0*/  STG.E.U16 desc[UR4][R4.64], R3 ;  /* 0x0000000304007986 */ /* 0x008fe2000c101504 */
[----:B------:R-:W-:Y:S05]  /*00f0*/  EXIT ;  /* 0x000000000000794d */ /* 0x000fea0003800000 */
.L_x_7:
        /* <DEDUP_REMOVED lines=16> */
.L_x_16:


//--------------------- .text.abs_Boolean         --------------------------
	.section	.text.abs_Boolean,"ax",@progbits
	.align	128
        .global         abs_Boolean
        .type           abs_Boolean,@function
        .size           abs_Boolean,(.L_x_17 - abs_Boolean)
        .other          abs_Boolean,@"STO_CUDA_ENTRY STV_DEFAULT"
abs_Boolean:
.text.abs_Boolean:
        /* <DEDUP_REMOVED lines=8> */
[----:B------:R-:W0:Y:S01]  /*0080*/  LDCU.128 UR8, c[0x0][0x380] ;  /* 0x00007000ff0877ac */ /* 0x000e220008000c00 */
[----:B------:R-:W-:Y:S01]  /*0090*/  SHF.R.S32.HI R0, RZ, 0x1f, R4 ;  /* 0x0000001fff007819 */ /* 0x000fe20000011404 */
[----:B------:R-:W1:Y:S01]  /*00a0*/  LDCU.64 UR4, c[0x0][0x358] ;  /* 0x00006b00ff0477ac */ /* 0x000e620008000a00 */
[----:B0-----:R-:W-:-:S04]  /*00b0*/  IADD3 R2, P0, PT, R4, UR8, RZ ;  /* 0x0000000804027c10 */ /* 0x001fc8000ff1e0ff */
[----:B------:R-:W-:-:S06]  /*00c0*/  IADD3.X R3, PT, PT, R0, UR9, RZ, P0, !PT ;  /* 0x0000000900037c10 */ /* 0x000fcc00087fe4ff */
[----:B-1----:R-:W2:Y:S01]  /*00d0*/  LDG.E.U8 R3, desc[UR4][R2.64] ;  /* 0x0000000402037981 */ /* 0x002ea2000c1e1100 */
[----:B------:R-:W-:-:S04]  /*00e0*/  IADD3 R4, P0, PT, R4, UR10, RZ ;  /* 0x0000000a04047c10 */ /* 0x000fc8000ff1e0ff */
[----:B------:R-:W-:-:S05]  /*00f0*/  IADD3.X R5, PT, PT, R0, UR11, RZ, P0, !PT ;  /* 0x0000000b00057c10 */ /* 0x000fca00087fe4ff */
[----:B--2---:R-:W-:Y:S01]  /*0100*/  STG.E.U8 desc[UR4][R4.64], R3 ;  /* 0x0000000304007986 */ /* 0x004fe2000c101104 */
[----:B------:R-:W-:Y:S05]  /*0110*/  EXIT ;  /* 0x000000000000794d */ /* 0x000fea0003800000 */
.L_x_8:
        /* <DEDUP_REMOVED lines=14> */
.L_x_17:


//--------------------- .nv.shared.reserved.0     --------------------------
	.section	.nv.shared.reserved.0,"aw",@nobits
	.weak		__nv_reservedSMEM_offset_0_alias
	.size		__nv_reservedSMEM_offset_0_alias, 0, 64
	.other		__nv_reservedSMEM_offset_0_alias,@"STO_CUDA_RESERVED_SHARED STV_DEFAULT"
__nv_reservedSMEM_offset_0_alias:
	.zero		0
	.zero		64


//--------------------- .nv.constant0.round_d     --------------------------
	.section	.nv.constant0.round_d,"a",@progbits
	.sectionflags	@""
	.align	4
.nv.constant0.round_d:
	.zero		916


//--------------------- .nv.constant0.round_f     --------------------------
	.section	.nv.constant0.round_f,"a",@progbits
	.sectionflags	@""
	.align	4
.nv.constant0.round_f:
	.zero		916


//--------------------- .nv.constant0.min_Double  --------------------------
	.section	.nv.constant0.min_Double,"a",@progbits
	.sectionflags	@""
	.align	4
.nv.constant0.min_Double:
	.zero		924


//--------------------- .nv.constant0.min_Float   --------------------------
	.section	.nv.constant0.min_Float,"a",@progbits
	.sectionflags	@""
	.align	4
.nv.constant0.min_Float:
	.zero		924


//--------------------- .nv.constant0.max_Double  --------------------------
	.section	.nv.constant0.max_Double,"a",@progbits
	.sectionflags	@""
	.align	4
.nv.constant0.max_Double:
	.zero		924


//--------------------- .nv.constant0.max_Float   --------------------------
	.section	.nv.constant0.max_Float,"a",@progbits
	.sectionflags	@""
	.align	4
.nv.constant0.max_Float:
	.zero		924


//--------------------- .nv.constant0.abs_Double  --------------------------
	.section	.nv.constant0.abs_Double,"a",@progbits
	.sectionflags	@""
	.align	4
.nv.constant0.abs_Double:
	.zero		916


//--------------------- .nv.constant0.abs_Char    --------------------------
	.section	.nv.constant0.abs_Char,"a",@progbits
	.sectionflags	@""
	.align	4
.nv.constant0.abs_Char:
	.zero		916


//--------------------- .nv.constant0.abs_Boolean --------------------------
	.section	.nv.constant0.abs_Boolean,"a",@progbits
	.sectionflags	@""
	.align	4
.nv.constant0.abs_Boolean:
	.zero		916


//--------------------- SYMBOLS --------------------------

	.type		.nv.reservedSmem.offset0,@object
	.size		.nv.reservedSmem.offset0,0x4
